//
// Generated by NVIDIA NVVM Compiler
//
// Compiler Build ID: CL-36424714
// Cuda compilation tools, release 13.0, V13.0.88
// Based on NVVM 20.0.0
//

.version 9.0
.target sm_100
.address_size 64

	// .globl	_Z5onGPUv
.extern .func  (.param .b32 func_retval0) vprintf
(
	.param .b64 vprintf_param_0,
	.param .b64 vprintf_param_1
)
;
.global .align 1 .b8 $str[38] = {84, 104, 105, 115, 32, 102, 117, 110, 99, 116, 105, 111, 110, 32, 112, 114, 105, 110, 116, 115, 58, 32, 72, 101, 108, 108, 111, 32, 32, 111, 110, 32, 71, 80, 85, 46, 10};

.visible .entry _Z5onGPUv()
{
	.reg .b32 	%r<3>;
	.reg .b64 	%rd<3>;

	mov.u64 	%rd1, $str;
	cvta.global.u64 	%rd2, %rd1;
	{ // callseq 0, 0
	.param .b64 param0;
	st.param.b64 	[param0], %rd2;
	.param .b64 param1;
	st.param.b64 	[param1], 0;
	.param .b32 retval0;
	call.uni (retval0), 
	vprintf, 
	(
	param0, 
	param1
	);
	ld.param.b32 	%r1, [retval0];
	} // callseq 0
	ret;

}


// ===== COMPILED SASS (sm_100) =====

	.target	sm_100

	.elftype	@"ET_EXEC"


//--------------------- .note.nv.tkinfo           --------------------------
	.section	.note.nv.tkinfo,"",@"SHT_NOTE"
	.sectionflags	@"SHF_NOTE_NV_TKINFO"
	.tkinfo
        /*0018*/ 	.word	0x00000002
        /*0030*/ 	.string	""
        /*0030*/ 	.string	"ptxas"
        /*0030*/ 	.string	"Cuda compilation tools, release 13.0, V13.0.88"
        /*0030*/ 	.string	"Build cuda_13.0.r13.0/compiler.36424714_0"
        /*0030*/ 	.string	"-arch sm_100 -m 64 "



//--------------------- .note.nv.cuinfo           --------------------------
	.section	.note.nv.cuinfo,"",@"SHT_NOTE"
	.sectionflags	@"SHF_NOTE_NV_CUINFO"
        /*0018*/ 	.short	0x0002
        /*001a*/ 	.short	0x0064
        /*001c*/ 	.short	0x0082
	.zero		2


//--------------------- .nv.info                  --------------------------
	.section	.nv.info,"",@"SHT_CUDA_INFO"
	.align	4


	//----- nvinfo : EIATTR_REGCOUNT
	.align		4
        /*0000*/ 	.byte	0x04, 0x2f
        /*0002*/ 	.short	(.L_2 - .L_1)
	.align		4
.L_1:
        /*0004*/ 	.word	index@(_Z5onGPUv)
        /*0008*/ 	.word	0x00000018


	//----- nvinfo : EIATTR_FRAME_SIZE
	.align		4
.L_2:
        /*000c*/ 	.byte	0x04, 0x11
        /*000e*/ 	.short	(.L_4 - .L_3)
	.align		4
.L_3:
        /*0010*/ 	.word	index@(_Z5onGPUv)
        /*0014*/ 	.word	0x00000000


	//----- nvinfo : EIATTR_MIN_STACK_SIZE
	.align		4
.L_4:
        /*0018*/ 	.byte	0x04, 0x12
        /*001a*/ 	.short	(.L_6 - .L_5)
	.align		4
.L_5:
        /*001c*/ 	.word	index@(_Z5onGPUv)
        /*0020*/ 	.word	0x00000000
.L_6:


//--------------------- .nv.compat                --------------------------
	.section	.nv.compat,"",@"SHT_CUDA_COMPAT_INFO"
	.align	4
        /*0000*/ 	.byte	0x02, 0x09, 0x00, 0x00, 0x02, 0x02, 0x01, 0x00, 0x02, 0x05, 0x05, 0x00, 0x03, 0x07, 0x01, 0x01
        /*0010*/ 	.byte	0x02, 0x03, 0x00, 0x00, 0x02, 0x06, 0x01, 0x00, 0x04, 0x0b, 0x08, 0x00, 0x09, 0x00, 0x00, 0x00
        /*0020*/ 	.byte	0x00, 0x00, 0x00, 0x00


//--------------------- .nv.info._Z5onGPUv        --------------------------
	.section	.nv.info._Z5onGPUv,"",@"SHT_CUDA_INFO"
	.sectionflags	@""
	.align	4


	//----- nvinfo : EIATTR_CUDA_API_VERSION
	.align		4
        /*0000*/ 	.byte	0x04, 0x37
        /*0002*/ 	.short	(.L_8 - .L_7)
.L_7:
        /*0004*/ 	.word	0x00000082


	//----- nvinfo : EIATTR_SPARSE_MMA_MASK
	.align		4
.L_8:
        /*0008*/ 	.byte	0x03, 0x50
        /*000a*/ 	.short	0x0000


	//----- nvinfo : EIATTR_MAXREG_COUNT
	.align		4
        /*000c*/ 	.byte	0x03, 0x1b
        /*000e*/ 	.short	0x00ff


	//----- nvinfo : EIATTR_EXTERNS
	.align		4
        /*0010*/ 	.byte	0x04, 0x0f
        /*0012*/ 	.short	(.L_10 - .L_9)


	//   ....[0]....
	.align		4
.L_9:
        /*0014*/ 	.word	index@(vprintf)


	//----- nvinfo : EIATTR_MERCURY_ISA_VERSION
	.align		4
.L_10:
        /*0018*/ 	.byte	0x03, 0x5f
        /*001a*/ 	.short	0x0101


	//----- nvinfo : EIATTR_VRC_CTA_INIT_COUNT
	.align		4
        /*001c*/ 	.byte	0x02, 0x4a
	.zero		1
	.zero		1


	//----- nvinfo : EIATTR_SYSCALL_OFFSETS
	.align		4
        /*0020*/ 	.byte	0x04, 0x46
        /*0022*/ 	.short	(.L_12 - .L_11)


	//   ....[0]....
.L_11:
        /*0024*/ 	.word	0x00000080


	//----- nvinfo : EIATTR_EXIT_INSTR_OFFSETS
	.align		4
.L_12:
        /*0028*/ 	.byte	0x04, 0x1c
        /*002a*/ 	.short	(.L_14 - .L_13)


	//   ....[0]....
.L_13:
        /*002c*/ 	.word	0x00000090


	//----- nvinfo : EIATTR_SW_WAR
	.align		4
.L_14:
        /*0030*/ 	.byte	0x04, 0x36
        /*0032*/ 	.short	(.L_16 - .L_15)
.L_15:
        /*0034*/ 	.word	0x00000008
.L_16:


//--------------------- .nv.callgraph             --------------------------
	.section	.nv.callgraph,"",@"SHT_CUDA_CALLGRAPH"
	.align	4
	.sectionentsize	8
	.align		4
        /*0000*/ 	.word	0x00000000
	.align		4
        /*0004*/ 	.word	0xffffffff
	.align		4
        /*0008*/ 	.word	index@(_Z5onGPUv)
	.align		4
        /*000c*/ 	.word	index@(vprintf)
	.align		4
        /*0010*/ 	.word	0x00000000
	.align		4
        /*0014*/ 	.word	0xfffffffe
	.align		4
        /*0018*/ 	.word	0x00000000
	.align		4
        /*001c*/ 	.word	0xfffffffd
	.align		4
        /*0020*/ 	.word	0x00000000
	.align		4
        /*0024*/ 	.word	0xfffffffc


//--------------------- .nv.constant4             --------------------------
	.section	.nv.constant4,"a",@progbits
	.align	8
	.align		8
.nv.constant4:
        /*0000*/ 	.dword	vprintf
	.align		8
        /*0008*/ 	.dword	$str


//--------------------- .text._Z5onGPUv           --------------------------
	.section	.text._Z5onGPUv,"ax",@progbits
	.align	128
        .global         _Z5onGPUv
        .type           _Z5onGPUv,@function
        .size           _Z5onGPUv,(.L_x_2 - _Z5onGPUv)
        .other          _Z5onGPUv,@"STO_CUDA_ENTRY STV_DEFAULT"
_Z5onGPUv:
.text._Z5onGPUv:
[----:B------:R-:W0:Y:S01]  /*0000*/  LDC R1, c[0x0][0x37c] ;  /* 0x0000df00ff017b82 */ /* 0x000e220000000800 */
[----:B------:R-:W-:Y:S01]  /*0010*/  MOV R0, 0x0 ;  /* 0x0000000000007802 */ /* 0x000fe20000000f00 */
[----:B------:R-:W1:Y:S01]  /*0020*/  LDCU.64 UR4, c[0x4][0x8] ;  /* 0x01000100ff0477ac */ /* 0x000e620008000a00 */
[----:B------:R-:W-:-:S05]  /*0030*/  CS2R R6, SRZ ;  /* 0x0000000000067805 */ /* 0x000fca000001ff00 */
[----:B------:R2:W3:Y:S01]  /*0040*/  LDC.64 R2, c[0x4][R0] ;  /* 0x0100000000027b82 */ /* 0x0004e20000000a00 */
[----:B-1----:R-:W-:Y:S02]  /*0050*/  IMAD.U32 R4, RZ, RZ, UR4 ;  /* 0x00000004ff047e24 */ /* 0x002fe4000f8e00ff */
[----:B--2---:R-:W-:-:S07]  /*0060*/  IMAD.U32 R5, RZ, RZ, UR5 ;  /* 0x00000005ff057e24 */ /* 0x004fce000f8e00ff */
[----:B------:R-:W-:-:S07]  /*0070*/  LEPC R20, `(.L_x_0) ;  /* 0x000000001014794e */ /* 0x000fce0000000000 */
[----:B0--3--:R-:W-:Y:S05]  /*0080*/  CALL.ABS.NOINC R2 ;  /* 0x0000000002007343 */ /* 0x009fea0003c00000 */
.L_x_0:
[----:B------:R-:W-:Y:S05]  /*0090*/  EXIT ;  /* 0x000000000000794d */ /* 0x000fea0003800000 */
.L_x_1:
[----:B------:R-:W-:-:S00]  /*00a0*/  BRA `(.L_x_1) ;  /* 0xfffffffc00fc7947 */ /* 0x000fc0000383ffff */
[----:B------:R-:W-:-:S00]  /*00b0*/  NOP ;  /* 0x0000000000007918 */ /* 0x000fc00000000000 */
        /* <DEDUP_REMOVED lines=12> */
.L_x_2:


//--------------------- .nv.global.init           --------------------------
	.section	.nv.global.init,"aw",@progbits
.nv.global.init:
	.type		$str,@object
	.size		$str,(.L_0 - $str)
$str:
        /*0000*/ 	.byte	0x54, 0x68, 0x69, 0x73, 0x20, 0x66, 0x75, 0x6e, 0x63, 0x74, 0x69, 0x6f, 0x6e, 0x20, 0x70, 0x72
        /*0010*/ 	.byte	0x69, 0x6e, 0x74, 0x73, 0x3a, 0x20, 0x48, 0x65, 0x6c, 0x6c, 0x6f, 0x20, 0x20, 0x6f, 0x6e, 0x20
        /*0020*/ 	.byte	0x47, 0x50, 0x55, 0x2e, 0x0a, 0x00
.L_0:


//--------------------- .nv.shared.reserved.0     --------------------------
	.section	.nv.shared.reserved.0,"aw",@nobits
	.weak		__nv_reservedSMEM_offset_0_alias
	.size		__nv_reservedSMEM_offset_0_alias, 0, 64
	.other		__nv_reservedSMEM_offset_0_alias,@"STO_CUDA_RESERVED_SHARED STV_DEFAULT"
__nv_reservedSMEM_offset_0_alias:
	.zero		0
	.zero		64


//--------------------- .nv.constant0._Z5onGPUv   --------------------------
	.section	.nv.constant0._Z5onGPUv,"a",@progbits
	.sectionflags	@""
	.align	4
.nv.constant0._Z5onGPUv:
	.zero		896


//--------------------- SYMBOLS --------------------------

	.type		.nv.reservedSmem.offset0,@object
	.size		.nv.reservedSmem.offset0,0x4
	.type		vprintf,@function
